	.headerflags	@"EF_CUDA_TEXMODE_UNIFIED EF_CUDA_64BIT_ADDRESS EF_CUDA_ACCELERATORS EF_CUDA_SM90 EF_CUDA_VIRTUAL_SM(EF_CUDA_SM90)"
	.elftype	@"ET_EXEC"


//--------------------- .nv.info                  --------------------------
	.section	.nv.info,"",@"SHT_CUDA_INFO"
	.align	4


	//----- nvinfo : EIATTR_REGCOUNT
	.align		4
        /*0000*/ 	.byte	0x04, 0x2f
        /*0002*/ 	.short	(.L_2 - .L_1)
	.align		4
.L_1:
        /*0004*/ 	.word	index@(triton_poi_fused_add_mean_mul_pow_rsqrt_0)
        /*0008*/ 	.word	0x00000010


	//----- nvinfo : EIATTR_MIN_STACK_SIZE
	.align		4
.L_2:
        /*000c*/ 	.byte	0x04, 0x12
        /*000e*/ 	.short	(.L_4 - .L_3)
	.align		4
.L_3:
        /*0010*/ 	.word	index@(triton_poi_fused_add_mean_mul_pow_rsqrt_0)
        /*0014*/ 	.word	0x00000000


	//----- nvinfo : EIATTR_FRAME_SIZE
	.align		4
.L_4:
        /*0018*/ 	.byte	0x04, 0x11
        /*001a*/ 	.short	(.L_6 - .L_5)
	.align		4
.L_5:
        /*001c*/ 	.word	index@(triton_poi_fused_add_mean_mul_pow_rsqrt_0)
        /*0020*/ 	.word	0x00000000


	//----- nvinfo : EIATTR_MIN_STACK_SIZE
	.align		4
.L_6:
        /*0024*/ 	.byte	0x04, 0x12
        /*0026*/ 	.short	(.L_8 - .L_7)
	.align		4
.L_7:
        /*0028*/ 	.word	index@(triton_poi_fused_add_mean_mul_pow_rsqrt_0)
        /*002c*/ 	.word	0x00000000
.L_8:


//--------------------- .nv.info.triton_poi_fused_add_mean_mul_pow_rsqrt_0 --------------------------
	.section	.nv.info.triton_poi_fused_add_mean_mul_pow_rsqrt_0,"",@"SHT_CUDA_INFO"
	.sectionflags	@""
	.align	4


	//----- nvinfo : EIATTR_CUDA_API_VERSION
	.align		4
        /*0000*/ 	.byte	0x04, 0x37
        /*0002*/ 	.short	(.L_10 - .L_9)
.L_9:
        /*0004*/ 	.word	0x0000007c


	//----- nvinfo : EIATTR_KPARAM_INFO
	.align		4
.L_10:
        /*0008*/ 	.byte	0x04, 0x17
        /*000a*/ 	.short	(.L_12 - .L_11)
.L_11:
        /*000c*/ 	.word	0x00000000
        /*0010*/ 	.short	0x0003
        /*0012*/ 	.short	0x0018
        /*0014*/ 	.byte	0x00, 0xf0, 0x11, 0x00


	//----- nvinfo : EIATTR_KPARAM_INFO
	.align		4
.L_12:
        /*0018*/ 	.byte	0x04, 0x17
        /*001a*/ 	.short	(.L_14 - .L_13)
.L_13:
        /*001c*/ 	.word	0x00000000
        /*0020*/ 	.short	0x0002
        /*0022*/ 	.short	0x0010
        /*0024*/ 	.byte	0x00, 0xf4, 0x21, 0x00


	//----- nvinfo : EIATTR_KPARAM_INFO
	.align		4
.L_14:
        /*0028*/ 	.byte	0x04, 0x17
        /*002a*/ 	.short	(.L_16 - .L_15)
.L_15:
        /*002c*/ 	.word	0x00000000
        /*0030*/ 	.short	0x0001
        /*0032*/ 	.short	0x0008
        /*0034*/ 	.byte	0x00, 0xf4, 0x21, 0x00


	//----- nvinfo : EIATTR_KPARAM_INFO
	.align		4
.L_16:
        /*0038*/ 	.byte	0x04, 0x17
        /*003a*/ 	.short	(.L_18 - .L_17)
.L_17:
        /*003c*/ 	.word	0x00000000
        /*0040*/ 	.short	0x0000
        /*0042*/ 	.short	0x0000
        /*0044*/ 	.byte	0x00, 0xf4, 0x21, 0x00


	//----- nvinfo : EIATTR_SPARSE_MMA_MASK
	.align		4
.L_18:
        /*0048*/ 	.byte	0x03, 0x50
        /*004a*/ 	.short	0x0000


	//----- nvinfo : EIATTR_MAXREG_COUNT
	.align		4
        /*004c*/ 	.byte	0x03, 0x1b
        /*004e*/ 	.short	0x00ff


	//----- nvinfo : EIATTR_EXIT_INSTR_OFFSETS
	.align		4
        /*0050*/ 	.byte	0x04, 0x1c
        /*0052*/ 	.short	(.L_20 - .L_19)


	//   ....[0]....
.L_19:
        /*0054*/ 	.word	0x00000240


	//   ....[1]....
        /*0058*/ 	.word	0x00000260


	//----- nvinfo : EIATTR_REQNTID
	.align		4
.L_20:
        /*005c*/ 	.byte	0x04, 0x10
        /*005e*/ 	.short	(.L_22 - .L_21)
.L_21:
        /*0060*/ 	.word	0x00000080
        /*0064*/ 	.word	0x00000001
        /*0068*/ 	.word	0x00000001


	//----- nvinfo : EIATTR_CBANK_PARAM_SIZE
	.align		4
.L_22:
        /*006c*/ 	.byte	0x03, 0x19
        /*006e*/ 	.short	0x001c


	//----- nvinfo : EIATTR_PARAM_CBANK
	.align		4
        /*0070*/ 	.byte	0x04, 0x0a
        /*0072*/ 	.short	(.L_24 - .L_23)
	.align		4
.L_23:
        /*0074*/ 	.word	index@(.nv.constant0.triton_poi_fused_add_mean_mul_pow_rsqrt_0)
        /*0078*/ 	.short	0x0210
        /*007a*/ 	.short	0x001c


	//----- nvinfo : EIATTR_SW_WAR
	.align		4
.L_24:
        /*007c*/ 	.byte	0x04, 0x36
        /*007e*/ 	.short	(.L_26 - .L_25)
.L_25:
        /*0080*/ 	.word	0x00000008
.L_26:


//--------------------- .nv.callgraph             --------------------------
	.section	.nv.callgraph,"",@"SHT_CUDA_CALLGRAPH"
	.align	4
	.sectionentsize	8
	.align		4
        /*0000*/ 	.word	0x00000000
	.align		4
        /*0004*/ 	.word	0xffffffff
	.align		4
        /*0008*/ 	.word	0x00000000
	.align		4
        /*000c*/ 	.word	0xfffffffe
	.align		4
        /*0010*/ 	.word	0x00000000
	.align		4
        /*0014*/ 	.word	0xfffffffd
	.align		4
        /*0018*/ 	.word	0x00000000
	.align		4
        /*001c*/ 	.word	0xfffffffc


//--------------------- .nv.constant4             --------------------------
	.section	.nv.constant4,"a",@progbits
	.align	8
	.align		8
.nv.constant4:
        /*0000*/ 	.dword	_$_str


//--------------------- .text.triton_poi_fused_add_mean_mul_pow_rsqrt_0 --------------------------
	.section	.text.triton_poi_fused_add_mean_mul_pow_rsqrt_0,"ax",@progbits
	.align	128
        .global         triton_poi_fused_add_mean_mul_pow_rsqrt_0
        .type           triton_poi_fused_add_mean_mul_pow_rsqrt_0,@function
        .size           triton_poi_fused_add_mean_mul_pow_rsqrt_0,(.L_x_1 - triton_poi_fused_add_mean_mul_pow_rsqrt_0)
        .other          triton_poi_fused_add_mean_mul_pow_rsqrt_0,@"STO_CUDA_ENTRY STV_DEFAULT"
triton_poi_fused_add_mean_mul_pow_rsqrt_0:
.text.triton_poi_fused_add_mean_mul_pow_rsqrt_0:
[----:B------:R-:W0:Y:S02]  /*0000*/  LDC R1, c[0x0][0x28] ;  /* 0x00000a00ff017b82 */ /* 0x000e240000000800 */
[----:B------:R-:W1:Y:S01]  /*0010*/  S2R R0, SR_TID.X ;  /* 0x0000000000007919 */ /* 0x000e620000002100 */
[----:B------:R-:W2:Y:S01]  /*0020*/  LDC.64 R2, c[0x0][0x210] ;  /* 0x00008400ff027b82 */ /* 0x000ea20000000a00 */
[----:B------:R-:W-:Y:S01]  /*0030*/  CS2R R10, SRZ ;  /* 0x00000000000a7805 */ /* 0x000fe2000001ff00 */
[----:B------:R-:W-:Y:S01]  /*0040*/  ULDC.64 UR4, c[0x0][0x208] ;  /* 0x0000820000047ab9 */ /* 0x000fe20000000a00 */
[----:B------:R-:W3:Y:S01]  /*0050*/  S2R R5, SR_CTAID.X ;  /* 0x0000000000057919 */ /* 0x000ee20000002500 */
[----:B------:R-:W-:-:S04]  /*0060*/  CS2R R12, SRZ ;  /* 0x00000000000c7805 */ /* 0x000fc8000001ff00 */
[----:B------:R-:W4:Y:S01]  /*0070*/  LDC.64 R6, c[0x0][0x218] ;  /* 0x00008600ff067b82 */ /* 0x000f220000000a00 */
[----:B-1----:R-:W-:-:S04]  /*0080*/  LOP3.LUT R0, R0, 0x7f, RZ, 0xc0, !PT ;  /* 0x0000007f00007812 */ /* 0x002fc800078ec0ff */
[----:B---3--:R-:W-:-:S04]  /*0090*/  LEA R0, R5, R0, 0x7 ;  /* 0x0000000005007211 */ /* 0x008fc800078e38ff */
[----:B------:R-:W-:Y:S02]  /*00a0*/  SHF.R.S32.HI R5, RZ, 0x1f, R0 ;  /* 0x0000001fff057819 */ /* 0x000fe40000011400 */
[----:B------:R-:W-:Y:S02]  /*00b0*/  ISETP.GE.AND P0, PT, R0, 0x100, PT ;  /* 0x000001000000780c */ /* 0x000fe40003f06270 */
[----:B------:R-:W-:-:S04]  /*00c0*/  LEA.HI R5, R5, R0, RZ, 0x2 ;  /* 0x0000000005057211 */ /* 0x000fc800078f10ff */
[----:B------:R-:W-:-:S05]  /*00d0*/  LOP3.LUT R9, R5, 0xfffffffc, RZ, 0xc0, !PT ;  /* 0xfffffffc05097812 */ /* 0x000fca00078ec0ff */
[----:B--2---:R-:W-:-:S05]  /*00e0*/  IMAD.WIDE R4, R9, 0x4, R2 ;  /* 0x0000000409047825 */ /* 0x004fca00078e0202 */
[----:B------:R-:W2:Y:S04]  /*00f0*/  @!P0 LDG.E.EL R11, desc[UR4][R4.64+0x4] ;  /* 0x00000404040b8981 */ /* 0x000ea8000c2e1900 */
[----:B------:R-:W3:Y:S04]  /*0100*/  @!P0 LDG.E.EL R10, desc[UR4][R4.64] ;  /* 0x00000004040a8981 */ /* 0x000ee8000c2e1900 */
[----:B------:R-:W5:Y:S04]  /*0110*/  @!P0 LDG.E.EL R12, desc[UR4][R4.64+0x8] ;  /* 0x00000804040c8981 */ /* 0x000f68000c2e1900 */
[----:B------:R1:W5:Y:S01]  /*0120*/  @!P0 LDG.E.EL R13, desc[UR4][R4.64+0xc] ;  /* 0x00000c04040d8981 */ /* 0x000362000c2e1900 */
[----:B------:R-:W-:Y:S01]  /*0130*/  IADD3 R9, R0, -R9, RZ ;  /* 0x8000000900097210 */ /* 0x000fe20007ffe0ff */
[----:B------:R-:W-:-:S04]  /*0140*/  IMAD.WIDE R2, R0, 0x4, R2 ;  /* 0x0000000400027825 */ /* 0x000fc800078e0202 */
[----:B----4-:R-:W-:Y:S01]  /*0150*/  IMAD.WIDE R6, R9, 0x4, R6 ;  /* 0x0000000409067825 */ /* 0x010fe200078e0206 */
[----:B------:R-:W-:Y:S01]  /*0160*/  CS2R R8, SRZ ;  /* 0x0000000000087805 */ /* 0x000fe2000001ff00 */
[----:B-1----:R-:W1:Y:S05]  /*0170*/  LDC.64 R4, c[0x0][0x220] ;  /* 0x00008800ff047b82 */ /* 0x002e6a0000000a00 */
[----:B------:R1:W4:Y:S04]  /*0180*/  @!P0 LDG.E R8, desc[UR4][R2.64] ;  /* 0x0000000402088981 */ /* 0x000328000c1e1900 */
[----:B------:R-:W4:Y:S01]  /*0190*/  @!P0 LDG.E.EL R9, desc[UR4][R6.64] ;  /* 0x0000000406098981 */ /* 0x000f22000c2e1900 */
[----:B-1----:R-:W-:-:S04]  /*01a0*/  IMAD.WIDE R2, R0, 0x4, R4 ;  /* 0x0000000400027825 */ /* 0x002fc800078e0204 */
[----:B--2---:R-:W-:-:S04]  /*01b0*/  FMUL R11, R11, R11 ;  /* 0x0000000b0b0b7220 */ /* 0x004fc80000400000 */
[----:B---3--:R-:W-:-:S04]  /*01c0*/  FFMA R11, R10, R10, R11 ;  /* 0x0000000a0a0b7223 */ /* 0x008fc8000000000b */
[----:B-----5:R-:W-:Y:S01]  /*01d0*/  FFMA R12, R12, R12, R11 ;  /* 0x0000000c0c0c7223 */ /* 0x020fe2000000000b */
[----:B------:R-:W-:-:S03]  /*01e0*/  HFMA2.MMA R11, -RZ, RZ, 1.625, 0 ;  /* 0x3e800000ff0b7435 */ /* 0x000fc600000001ff */
[----:B------:R-:W-:-:S07]  /*01f0*/  FFMA R12, R13, R13, R12 ;  /* 0x0000000d0d0c7223 */ /* 0x000fce000000000c */
[----:B------:R-:W-:-:S04]  /*0200*/  FFMA R12, R12, R11, 9.9999999747524270788e-07 ;  /* 0x358637bd0c0c7423 */ /* 0x000fc8000000000b */
[----:B------:R-:W4:Y:S02]  /*0210*/  MUFU.RSQ R11, R12 ;  /* 0x0000000c000b7308 */ /* 0x000f240000001400 */
[----:B----4-:R-:W-:-:S04]  /*0220*/  FMUL R8, R11, R8 ;  /* 0x000000080b087220 */ /* 0x010fc80000400000 */
[----:B------:R-:W-:Y:S01]  /*0230*/  FMUL R9, R8, R9 ;  /* 0x0000000908097220 */ /* 0x000fe20000400000 */
[----:B------:R-:W-:Y:S06]  /*0240*/  @P0 EXIT ;  /* 0x000000000000094d */ /* 0x000fec0003800000 */
[----:B------:R-:W-:Y:S01]  /*0250*/  STG.E desc[UR4][R2.64], R9 ;  /* 0x0000000902007986 */ /* 0x000fe2000c101904 */
[----:B------:R-:W-:Y:S05]  /*0260*/  EXIT ;  /* 0x000000000000794d */ /* 0x000fea0003800000 */
.L_x_0:
[----:B------:R-:W-:-:S00]  /*0270*/  BRA `(.L_x_0) ;  /* 0xfffffffc00fc7947 */ /* 0x000fc0000383ffff */
[----:B------:R-:W-:-:S00]  /*0280*/  NOP ;  /* 0x0000000000007918 */ /* 0x000fc00000000000 */
[----:B------:R-:W-:-:S00]  /*0290*/  NOP ;  /* 0x0000000000007918 */ /* 0x000fc00000000000 */
[----:B------:R-:W-:-:S00]  /*02a0*/  NOP ;  /* 0x0000000000007918 */ /* 0x000fc00000000000 */
[----:B------:R-:W-:-:S00]  /*02b0*/  NOP ;  /* 0x0000000000007918 */ /* 0x000fc00000000000 */
[----:B------:R-:W-:-:S00]  /*02c0*/  NOP ;  /* 0x0000000000007918 */ /* 0x000fc00000000000 */
[----:B------:R-:W-:-:S00]  /*02d0*/  NOP ;  /* 0x0000000000007918 */ /* 0x000fc00000000000 */
[----:B------:R-:W-:-:S00]  /*02e0*/  NOP ;  /* 0x0000000000007918 */ /* 0x000fc00000000000 */
[----:B------:R-:W-:-:S00]  /*02f0*/  NOP ;  /* 0x0000000000007918 */ /* 0x000fc00000000000 */
.L_x_1:


//--------------------- .nv.global.init           --------------------------
	.section	.nv.global.init,"aw",@progbits
.nv.global.init:
	.type		_$_str,@object
	.size		_$_str,(.L_0 - _$_str)
_$_str:
        /*0000*/ 	.byte	0x5f, 0x5f, 0x43, 0x55, 0x44, 0x41, 0x5f, 0x46, 0x54, 0x5a, 0x00
.L_0:


//--------------------- .nv.constant0.triton_poi_fused_add_mean_mul_pow_rsqrt_0 --------------------------
	.section	.nv.constant0.triton_poi_fused_add_mean_mul_pow_rsqrt_0,"a",@progbits
	.sectionflags	@""
	.align	4
.nv.constant0.triton_poi_fused_add_mean_mul_pow_rsqrt_0:
	.zero		556
